	.headerflags	@"EF_CUDA_TEXMODE_UNIFIED EF_CUDA_64BIT_ADDRESS EF_CUDA_SM80 EF_CUDA_VIRTUAL_SM(EF_CUDA_SM80)"
	.elftype	@"ET_EXEC"


//--------------------- .nv.info                  --------------------------
	.section	.nv.info,"",@"SHT_CUDA_INFO"
	.align	4


	//----- nvinfo : EIATTR_REGCOUNT
	.align		4
        /*0000*/ 	.byte	0x04, 0x2f
        /*0002*/ 	.short	(.L_1 - .L_0)
	.align		4
.L_0:
        /*0004*/ 	.word	index@(candidate2)
        /*0008*/ 	.word	0x0000001f


	//----- nvinfo : EIATTR_MAX_STACK_SIZE
	.align		4
.L_1:
        /*000c*/ 	.byte	0x04, 0x23
        /*000e*/ 	.short	(.L_3 - .L_2)
	.align		4
.L_2:
        /*0010*/ 	.word	index@(candidate2)
        /*0014*/ 	.word	0x00000000


	//----- nvinfo : EIATTR_MIN_STACK_SIZE
	.align		4
.L_3:
        /*0018*/ 	.byte	0x04, 0x12
        /*001a*/ 	.short	(.L_5 - .L_4)
	.align		4
.L_4:
        /*001c*/ 	.word	index@(candidate2)
        /*0020*/ 	.word	0x00000000


	//----- nvinfo : EIATTR_FRAME_SIZE
	.align		4
.L_5:
        /*0024*/ 	.byte	0x04, 0x11
        /*0026*/ 	.short	(.L_7 - .L_6)
	.align		4
.L_6:
        /*0028*/ 	.word	index@(candidate2)
        /*002c*/ 	.word	0x00000000
.L_7:


//--------------------- .nv.info.candidate2       --------------------------
	.section	.nv.info.candidate2,"",@"SHT_CUDA_INFO"
	.align	4


	//----- nvinfo : EIATTR_CUDA_API_VERSION
	.align		4
        /*0000*/ 	.byte	0x04, 0x37
        /*0002*/ 	.short	(.L_9 - .L_8)
.L_8:
        /*0004*/ 	.word	0x00000075


	//----- nvinfo : EIATTR_SW2861232_WAR
	.align		4
.L_9:
        /*0008*/ 	.byte	0x01, 0x35
	.zero		2


	//----- nvinfo : EIATTR_PARAM_CBANK
	.align		4
        /*000c*/ 	.byte	0x04, 0x0a
        /*000e*/ 	.short	(.L_11 - .L_10)
	.align		4
.L_10:
        /*0010*/ 	.word	index@(.nv.constant0.candidate2)
        /*0014*/ 	.short	0x0160
        /*0016*/ 	.short	0x0018


	//----- nvinfo : EIATTR_CBANK_PARAM_SIZE
	.align		4
.L_11:
        /*0018*/ 	.byte	0x03, 0x19
        /*001a*/ 	.short	0x0018


	//----- nvinfo : EIATTR_KPARAM_INFO
	.align		4
        /*001c*/ 	.byte	0x04, 0x17
        /*001e*/ 	.short	(.L_13 - .L_12)
.L_12:
        /*0020*/ 	.word	0x00000000
        /*0024*/ 	.short	0x0002
        /*0026*/ 	.short	0x0010
        /*0028*/ 	.byte	0x00, 0xf0, 0x21, 0x00


	//----- nvinfo : EIATTR_KPARAM_INFO
	.align		4
.L_13:
        /*002c*/ 	.byte	0x04, 0x17
        /*002e*/ 	.short	(.L_15 - .L_14)
.L_14:
        /*0030*/ 	.word	0x00000000
        /*0034*/ 	.short	0x0001
        /*0036*/ 	.short	0x0008
        /*0038*/ 	.byte	0x00, 0xf0, 0x21, 0x00


	//----- nvinfo : EIATTR_KPARAM_INFO
	.align		4
.L_15:
        /*003c*/ 	.byte	0x04, 0x17
        /*003e*/ 	.short	(.L_17 - .L_16)
.L_16:
        /*0040*/ 	.word	0x00000000
        /*0044*/ 	.short	0x0000
        /*0046*/ 	.short	0x0000
        /*0048*/ 	.byte	0x00, 0xf0, 0x21, 0x00


	//----- nvinfo : EIATTR_MAXREG_COUNT
	.align		4
.L_17:
        /*004c*/ 	.byte	0x03, 0x1b
        /*004e*/ 	.short	0x0048


	//----- nvinfo : EIATTR_EXIT_INSTR_OFFSETS
	.align		4
        /*0050*/ 	.byte	0x04, 0x1c
        /*0052*/ 	.short	(.L_19 - .L_18)


	//   ....[0]....
.L_18:
        /*0054*/ 	.word	0x00001a20


	//----- nvinfo : EIATTR_MAX_THREADS
	.align		4
.L_19:
        /*0058*/ 	.byte	0x04, 0x05
        /*005a*/ 	.short	(.L_21 - .L_20)
.L_20:
        /*005c*/ 	.word	0x00000380
        /*0060*/ 	.word	0x00000001
        /*0064*/ 	.word	0x00000001


	//----- nvinfo : EIATTR_CRS_STACK_SIZE
	.align		4
.L_21:
        /*0068*/ 	.byte	0x04, 0x1e
        /*006a*/ 	.short	(.L_23 - .L_22)
.L_22:
        /*006c*/ 	.word	0x00000000
.L_23:


//--------------------- .nv.rel.action            --------------------------
	.section	.nv.rel.action,"",@"SHT_CUDA_RELOCINFO"
	.align	8
	.sectionentsize	8
        /*0000*/ 	.byte	0x4b, 0x00, 0x00, 0x00, 0x00, 0x00, 0x00, 0x00, 0x00, 0x02, 0x02, 0x08, 0x10, 0x0a, 0x2f, 0x22
        /* <DEDUP_REMOVED lines=13> */


//--------------------- .nv.constant0.candidate2  --------------------------
	.section	.nv.constant0.candidate2,"a",@progbits
	.align	4
.nv.constant0.candidate2:
	.zero		376


//--------------------- .text.candidate2          --------------------------
	.section	.text.candidate2,"ax",@progbits
	.sectionflags	@"SHF_BARRIERS=1"
	.sectioninfo	@"SHI_REGISTERS=31"
	.align	128
        .global         candidate2
        .type           candidate2,@function
        .size           candidate2,(.L_x_21 - candidate2)
        .other          candidate2,@"STO_CUDA_ENTRY STV_DEFAULT"
candidate2:
.text.candidate2:
[----:B------:R-:W-:-:S02]  /*0000*/  MOV R1, c[0x0][0x28] ;  /* 0x00000a0000017a02 */ /* 0x000fc40000000f00 */
[----:B------:R-:W0:Y:S01]  /*0010*/  S2R R3, SR_CTAID.X ;  /* 0x0000000000037919 */ /* 0x000e220000002500 */
[----:B------:R-:W-:Y:S01]  /*0020*/  HFMA2.MMA R2, -RZ, RZ, 0, 0 ;  /* 0x00000000ff027435 */ /* 0x000fe200000001ff */
[----:B------:R-:W-:Y:S02]  /*0030*/  ULDC.64 UR4, c[0x0][0x118] ;  /* 0x0000460000047ab9 */ /* 0x000fe40000000a00 */
[----:B------:R-:W1:Y:S07]  /*0040*/  S2R R7, SR_TID.X ;  /* 0x0000000000077919 */ /* 0x000e6e0000002100 */
[----:B0-----:R-:W-:-:S04]  /*0050*/  IMAD.HI R0, R3, -0x6db6db6d, R2 ;  /* 0x9249249303007827 */ /* 0x001fc800078e0202 */
[----:B------:R-:W-:Y:S01]  /*0060*/  IMAD.MOV.U32 R2, RZ, RZ, RZ ;  /* 0x000000ffff027224 */ /* 0x000fe200078e00ff */
[----:B------:R-:W-:-:S04]  /*0070*/  SHF.R.U32.HI R5, RZ, 0x1f, R0 ;  /* 0x0000001fff057819 */ /* 0x000fc80000011600 */
[----:B------:R-:W-:-:S05]  /*0080*/  LEA.HI.SX32 R0, R0, R5, 0x1d ;  /* 0x0000000500007211 */ /* 0x000fca00078feaff */
[----:B------:R-:W-:-:S05]  /*0090*/  IMAD R9, R0, -0xe, R3 ;  /* 0xfffffff200097824 */ /* 0x000fca00078e0203 */
[----:B------:R-:W-:-:S13]  /*00a0*/  ISETP.GE.AND P1, PT, R9, 0x1, PT ;  /* 0x000000010900780c */ /* 0x000fda0003f26270 */
[----:B------:R-:W-:Y:S05]  /*00b0*/  @!P1 BRA `(.L_x_0) ;  /* 0x0000010000009947 */ /* 0x000fea0003800000 */
[----:B-1----:R-:W-:Y:S01]  /*00c0*/  MOV R6, RZ ;  /* 0x000000ff00067202 */ /* 0x002fe20000000f00 */
[----:B------:R-:W-:Y:S04]  /*00d0*/  BSSY B0, `(.L_x_0) ;  /* 0x000000e000007945 */ /* 0x000fe80003800000 */
[----:B------:R-:W-:-:S05]  /*00e0*/  IMAD.HI R3, R7, -0x72c234f7, R6 ;  /* 0x8d3dcb0907037827 */ /* 0x000fca00078e0206 */
[----:B------:R-:W-:-:S04]  /*00f0*/  SHF.R.U32.HI R4, RZ, 0x1f, R3 ;  /* 0x0000001fff047819 */ /* 0x000fc80000011603 */
[----:B------:R-:W-:-:S05]  /*0100*/  LEA.HI.SX32 R4, R3, R4, 0x1c ;  /* 0x0000000403047211 */ /* 0x000fca00078fe2ff */
[----:B------:R-:W-:-:S05]  /*0110*/  IMAD R3, R4, -0x1d, R7 ;  /* 0xffffffe304037824 */ /* 0x000fca00078e0207 */
[----:B------:R-:W-:-:S13]  /*0120*/  ISETP.GE.AND P0, PT, R3, 0x1, PT ;  /* 0x000000010300780c */ /* 0x000fda0003f06270 */
[----:B------:R-:W-:Y:S05]  /*0130*/  @!P0 BRA `(.L_x_1) ;  /* 0x0000007000008947 */ /* 0x000fea0003800000 */
[----:B------:R-:W-:-:S05]  /*0140*/  IMAD R3, R4, 0x310, R3 ;  /* 0x0000031004037824 */ /* 0x000fca00078e0203 */
[----:B------:R-:W-:-:S05]  /*0150*/  IADD3 R3, R3, -0x1d, RZ ;  /* 0xffffffe303037810 */ /* 0x000fca0007ffe0ff */
[----:B------:R-:W-:Y:S01]  /*0160*/  IMAD R2, R0, 0x18800, R3 ;  /* 0x0001880000027824 */ /* 0x000fe200078e0203 */
[----:B------:R-:W-:-:S03]  /*0170*/  HFMA2.MMA R3, -RZ, RZ, 0, 2.384185791015625e-07 ;  /* 0x00000004ff037435 */ /* 0x000fc600000001ff */
[----:B------:R-:W-:-:S07]  /*0180*/  IMAD R2, R9, 0x38, R2 ;  /* 0x0000003809027824 */ /* 0x000fce00078e0202 */
[----:B------:R-:W-:-:S06]  /*0190*/  IMAD.WIDE R2, R2, R3, c[0x0][0x160] ;  /* 0x0000580002027625 */ /* 0x000fcc00078e0203 */
[----:B------:R0:W5:Y:S02]  /*01a0*/  LDG.E.CONSTANT R2, [R2.64] ;  /* 0x0000000402027981 */ /* 0x000164000c1e9900 */
.L_x_1:
[----:B------:R-:W-:Y:S05]  /*01b0*/  BSYNC B0 ;  /* 0x0000000000007941 */ /* 0x000fea0003800000 */
.L_x_0:
[----:B-1---5:R1:W-:Y:S01]  /*01c0*/  STS [R7.X4], R2 ;  /* 0x0000000207007388 */ /* 0x0223e20000004800 */
[----:B------:R-:W-:Y:S01]  /*01d0*/  IMAD.MOV.U32 R4, RZ, RZ, RZ ;  /* 0x000000ffff047224 */ /* 0x000fe200078e00ff */
[----:B------:R-:W-:Y:S05]  /*01e0*/  @!P1 BRA `(.L_x_2) ;  /* 0x0000016000009947 */ /* 0x000fea0003800000 */
[----:B0-----:R-:W-:Y:S01]  /*01f0*/  IADD3 R3, R7, 0x1a, RZ ;  /* 0x0000001a07037810 */ /* 0x001fe20007ffe0ff */
[----:B------:R-:W-:Y:S01]  /*0200*/  BSSY B0, `(.L_x_2) ;  /* 0x0000014000007945 */ /* 0x000fe20003800000 */
[----:B-1----:R-:W-:-:S05]  /*0210*/  MOV R2, RZ ;  /* 0x000000ff00027202 */ /* 0x002fca0000000f00 */
[----:B------:R-:W-:-:S05]  /*0220*/  IMAD.HI R2, R3, -0x72c234f7, R2 ;  /* 0x8d3dcb0903027827 */ /* 0x000fca00078e0202 */
[----:B------:R-:W-:-:S04]  /*0230*/  SHF.R.U32.HI R5, RZ, 0x1f, R2 ;  /* 0x0000001fff057819 */ /* 0x000fc80000011602 */
[----:B------:R-:W-:-:S05]  /*0240*/  LEA.HI.SX32 R5, R2, R5, 0x1c ;  /* 0x0000000502057211 */ /* 0x000fca00078fe2ff */
[----:B------:R-:W-:-:S05]  /*0250*/  IMAD R5, R5, -0x1d, R3 ;  /* 0xffffffe305057824 */ /* 0x000fca00078e0203 */
[----:B------:R-:W-:-:S13]  /*0260*/  ISETP.GE.AND P0, PT, R5, 0x1, PT ;  /* 0x000000010500780c */ /* 0x000fda0003f06270 */
[----:B------:R-:W-:Y:S05]  /*0270*/  @!P0 BRA `(.L_x_3) ;  /* 0x000000c000008947 */ /* 0x000fea0003800000 */
[----:B------:R-:W-:Y:S01]  /*0280*/  HFMA2.MMA R2, -RZ, RZ, 0, 0 ;  /* 0x00000000ff027435 */ /* 0x000fe200000001ff */
[----:B------:R-:W-:Y:S01]  /*0290*/  IADD3 R3, R7, 0x380, RZ ;  /* 0x0000038007037810 */ /* 0x000fe20007ffe0ff */
[----:B------:R-:W-:-:S04]  /*02a0*/  IMAD R4, R0, 0x700, R9 ;  /* 0x0000070000047824 */ /* 0x000fc800078e0209 */
[----:B------:R-:W-:-:S04]  /*02b0*/  IMAD R4, R4, 0x38, RZ ;  /* 0x0000003804047824 */ /* 0x000fc800078e02ff */
[----:B------:R-:W-:Y:S01]  /*02c0*/  IMAD.HI R2, R3, -0x72c234f7, R2 ;  /* 0x8d3dcb0903027827 */ /* 0x000fe200078e0202 */
[----:B------:R-:W-:-:S04]  /*02d0*/  IADD3 R4, R4, -0x1d, R5 ;  /* 0xffffffe304047810 */ /* 0x000fc80007ffe005 */
[----:B------:R-:W-:-:S04]  /*02e0*/  SHF.R.U32.HI R3, RZ, 0x1f, R2 ;  /* 0x0000001fff037819 */ /* 0x000fc80000011602 */
[----:B------:R-:W-:Y:S01]  /*02f0*/  LEA.HI.SX32 R3, R2, R3, 0x1c ;  /* 0x0000000302037211 */ /* 0x000fe200078fe2ff */
[----:B------:R-:W-:-:S04]  /*0300*/  IMAD.MOV.U32 R2, RZ, RZ, 0x4 ;  /* 0x00000004ff027424 */ /* 0x000fc800078e00ff */
[----:B------:R-:W-:-:S04]  /*0310*/  IMAD R3, R3, 0x310, R4 ;  /* 0x0000031003037824 */ /* 0x000fc800078e0204 */
[----:B------:R-:W-:-:S05]  /*0320*/  IMAD.WIDE R2, R3, R2, c[0x0][0x160] ;  /* 0x0000580003027625 */ /* 0x000fca00078e0202 */
[----:B------:R0:W5:Y:S02]  /*0330*/  LDG.E.CONSTANT R4, [R2.64] ;  /* 0x0000000402047981 */ /* 0x000164000c1e9900 */
.L_x_3:
[----:B------:R-:W-:Y:S05]  /*0340*/  BSYNC B0 ;  /* 0x0000000000007941 */ /* 0x000fea0003800000 */
.L_x_2:
[----:B-----5:R2:W-:Y:S01]  /*0350*/  STS [R7.X4+0xe00], R4 ;  /* 0x000e000407007388 */ /* 0x0205e20000004800 */
[----:B------:R-:W-:Y:S01]  /*0360*/  MOV R6, RZ ;  /* 0x000000ff00067202 */ /* 0x000fe20000000f00 */
[----:B------:R-:W-:Y:S05]  /*0370*/  @!P1 BRA `(.L_x_4) ;  /* 0x0000016000009947 */ /* 0x000fea0003800000 */
[----:B01----:R-:W-:Y:S01]  /*0380*/  HFMA2.MMA R2, -RZ, RZ, 0, 0 ;  /* 0x00000000ff027435 */ /* 0x003fe200000001ff */
[----:B------:R-:W-:Y:S01]  /*0390*/  IADD3 R3, R7, 0x17, RZ ;  /* 0x0000001707037810 */ /* 0x000fe20007ffe0ff */
[----:B------:R-:W-:Y:S08]  /*03a0*/  BSSY B0, `(.L_x_4) ;  /* 0x0000013000007945 */ /* 0x000ff00003800000 */
[----:B------:R-:W-:-:S05]  /*03b0*/  IMAD.HI R2, R3, -0x72c234f7, R2 ;  /* 0x8d3dcb0903027827 */ /* 0x000fca00078e0202 */
[----:B------:R-:W-:-:S04]  /*03c0*/  SHF.R.U32.HI R5, RZ, 0x1f, R2 ;  /* 0x0000001fff057819 */ /* 0x000fc80000011602 */
[----:B------:R-:W-:-:S05]  /*03d0*/  LEA.HI.SX32 R5, R2, R5, 0x1c ;  /* 0x0000000502057211 */ /* 0x000fca00078fe2ff */
[----:B------:R-:W-:-:S05]  /*03e0*/  IMAD R5, R5, -0x1d, R3 ;  /* 0xffffffe305057824 */ /* 0x000fca00078e0203 */
[----:B------:R-:W-:-:S13]  /*03f0*/  ISETP.GE.AND P0, PT, R5, 0x1, PT ;  /* 0x000000010500780c */ /* 0x000fda0003f06270 */
[----:B------:R-:W-:Y:S05]  /*0400*/  @!P0 BRA `(.L_x_5) ;  /* 0x000000c000008947 */ /* 0x000fea0003800000 */
[----:B------:R-:W-:Y:S01]  /*0410*/  IADD3 R3, R7, 0x700, RZ ;  /* 0x0000070007037810 */ /* 0x000fe20007ffe0ff */
[----:B------:R-:W-:Y:S02]  /*0420*/  IMAD.MOV.U32 R2, RZ, RZ, RZ ;  /* 0x000000ffff027224 */ /* 0x000fe400078e00ff */
[----:B--2---:R-:W-:Y:S02]  /*0430*/  IMAD R4, R0, 0x700, R9 ;  /* 0x0000070000047824 */ /* 0x004fe400078e0209 */
[----:B------:R-:W-:-:S04]  /*0440*/  IMAD.HI R2, R3, -0x72c234f7, R2 ;  /* 0x8d3dcb0903027827 */ /* 0x000fc800078e0202 */
[----:B------:R-:W-:Y:S01]  /*0450*/  IMAD R4, R4, 0x38, RZ ;  /* 0x0000003804047824 */ /* 0x000fe200078e02ff */
[----:B------:R-:W-:-:S04]  /*0460*/  SHF.R.U32.HI R3, RZ, 0x1f, R2 ;  /* 0x0000001fff037819 */ /* 0x000fc80000011602 */
[----:B------:R-:W-:Y:S02]  /*0470*/  IADD3 R4, R4, -0x1d, R5 ;  /* 0xffffffe304047810 */ /* 0x000fe40007ffe005 */
[----:B------:R-:W-:Y:S02]  /*0480*/  LEA.HI.SX32 R3, R2, R3, 0x1c ;  /* 0x0000000302037211 */ /* 0x000fe400078fe2ff */
[----:B------:R-:W-:-:S03]  /*0490*/  MOV R2, 0x4 ;  /* 0x0000000400027802 */ /* 0x000fc60000000f00 */
[----:B------:R-:W-:-:S04]  /*04a0*/  IMAD R3, R3, 0x310, R4 ;  /* 0x0000031003037824 */ /* 0x000fc800078e0204 */
[----:B------:R-:W-:-:S05]  /*04b0*/  IMAD.WIDE R2, R3, R2, c[0x0][0x160] ;  /* 0x0000580003027625 */ /* 0x000fca00078e0202 */
[----:B------:R0:W5:Y:S02]  /*04c0*/  LDG.E.CONSTANT R6, [R2.64] ;  /* 0x0000000402067981 */ /* 0x000164000c1e9900 */
.L_x_5:
[----:B------:R-:W-:Y:S05]  /*04d0*/  BSYNC B0 ;  /* 0x0000000000007941 */ /* 0x000fea0003800000 */
.L_x_4:
        /* <DEDUP_REMOVED lines=24> */
.L_x_7:
[----:B------:R-:W-:Y:S05]  /*0660*/  BSYNC B0 ;  /* 0x0000000000007941 */ /* 0x000fea0003800000 */
.L_x_6:
[----:B-----5:R4:W-:Y:S01]  /*0670*/  STS [R7.X4+0x2a00], R8 ;  /* 0x002a000807007388 */ /* 0x0209e20000004800 */
[----:B------:R-:W-:Y:S01]  /*0680*/  ISETP.GT.AND P0, PT, R7, 0x7f, PT ;  /* 0x0000007f0700780c */ /* 0x000fe20003f04270 */
[----:B------:R-:W-:Y:S01]  /*0690*/  BSSY B0, `(.L_x_8) ;  /* 0x000001b000007945 */ /* 0x000fe20003800000 */
[----:B--2---:R-:W-:-:S11]  /*06a0*/  MOV R4, RZ ;  /* 0x000000ff00047202 */ /* 0x004fd60000000f00 */
[----:B------:R-:W-:Y:S05]  /*06b0*/  @P0 BRA `(.L_x_9) ;  /* 0x0000018000000947 */ /* 0x000fea0003800000 */
[----:B----4-:R-:W-:Y:S05]  /*06c0*/  @!P1 BRA `(.L_x_10) ;  /* 0x0000016000009947 */ /* 0x010fea0003800000 */
        /* <DEDUP_REMOVED lines=11> */
[----:B------:R-:W-:Y:S02]  /*0780*/  IMAD R4, R0, 0x700, R9 ;  /* 0x0000070000047824 */ /* 0x000fe400078e0209 */
        /* <DEDUP_REMOVED lines=9> */
.L_x_11:
[----:B------:R-:W-:Y:S05]  /*0820*/  BSYNC B1 ;  /* 0x0000000000017941 */ /* 0x000fea0003800000 */
.L_x_10:
[----:B-----5:R2:W-:Y:S02]  /*0830*/  STS [R7.X4+0x3800], R4 ;  /* 0x0038000407007388 */ /* 0x0205e40000004800 */
.L_x_9:
[----:B----4-:R-:W-:Y:S05]  /*0840*/  BSYNC B0 ;  /* 0x0000000000007941 */ /* 0x010fea0003800000 */
.L_x_8:
[----:B01----:R-:W-:Y:S01]  /*0850*/  HFMA2.MMA R2, -RZ, RZ, 0, 0 ;  /* 0x00000000ff027435 */ /* 0x003fe200000001ff */
[C---:B------:R-:W-:Y:S01]  /*0860*/  IADD3 R5, R7.reuse, 0x1a, RZ ;  /* 0x0000001a07057810 */ /* 0x040fe20007ffe0ff */
[----:B------:R-:W-:Y:S01]  /*0870*/  IMAD.MOV.U32 R10, RZ, RZ, RZ ;  /* 0x000000ffff0a7224 */ /* 0x000fe200078e00ff */
[----:B--2---:R-:W-:Y:S02]  /*0880*/  MOV R4, RZ ;  /* 0x000000ff00047202 */ /* 0x004fe40000000f00 */
[C---:B------:R-:W-:Y:S02]  /*0890*/  IADD3 R3, R7.reuse, 0x17, RZ ;  /* 0x0000001707037810 */ /* 0x040fe40007ffe0ff */
[----:B------:R-:W-:Y:S01]  /*08a0*/  ISETP.GT.AND P1, PT, R7, 0x17f, PT ;  /* 0x0000017f0700780c */ /* 0x000fe20003f24270 */
[----:B------:R-:W-:Y:S01]  /*08b0*/  IMAD.HI R4, R5, -0x72c234f7, R4 ;  /* 0x8d3dcb0905047827 */ /* 0x000fe200078e0204 */
[----:B------:R-:W-:-:S03]  /*08c0*/  IADD3 R11, R7, 0x14, RZ ;  /* 0x00000014070b7810 */ /* 0x000fc60007ffe0ff */
[----:B---3--:R-:W-:Y:S01]  /*08d0*/  IMAD.HI R6, R3, -0x72c234f7, R2 ;  /* 0x8d3dcb0903067827 */ /* 0x008fe200078e0202 */
[----:B------:R-:W-:-:S03]  /*08e0*/  SHF.R.U32.HI R13, RZ, 0x1f, R4 ;  /* 0x0000001fff0d7819 */ /* 0x000fc60000011604 */
[----:B------:R-:W-:Y:S01]  /*08f0*/  IMAD.HI R8, R11, -0x72c234f7, R10 ;  /* 0x8d3dcb090b087827 */ /* 0x000fe200078e020a */
[----:B------:R-:W-:Y:S02]  /*0900*/  SHF.R.U32.HI R15, RZ, 0x1f, R6 ;  /* 0x0000001fff0f7819 */ /* 0x000fe40000011606 */
[----:B------:R-:W-:Y:S01]  /*0910*/  LEA.HI.SX32 R13, R4, R13, 0x1c ;  /* 0x0000000d040d7211 */ /* 0x000fe200078fe2ff */
[----:B------:R-:W-:Y:S01]  /*0920*/  @!P1 IMAD.HI R2, R7, 0x55555556, RZ ;  /* 0x5555555607029827 */ /* 0x000fe200078e02ff */
[----:B------:R-:W-:Y:S02]  /*0930*/  SHF.R.U32.HI R17, RZ, 0x1f, R8 ;  /* 0x0000001fff117819 */ /* 0x000fe40000011608 */
[----:B------:R-:W-:Y:S01]  /*0940*/  LEA.HI.SX32 R15, R6, R15, 0x1c ;  /* 0x0000000f060f7211 */ /* 0x000fe200078fe2ff */
[----:B------:R-:W-:Y:S01]  /*0950*/  IMAD R6, R13, -0x1d, R5 ;  /* 0xffffffe30d067824 */ /* 0x000fe200078e0205 */
[----:B------:R-:W-:Y:S02]  /*0960*/  LEA.HI.SX32 R10, R8, R17, 0x1c ;  /* 0x00000011080a7211 */ /* 0x000fe400078fe2ff */
[----:B------:R-:W-:Y:S01]  /*0970*/  @!P1 LEA.HI R4, R2, R2, RZ, 0x1 ;  /* 0x0000000202049211 */ /* 0x000fe200078f08ff */
[----:B------:R-:W-:Y:S01]  /*0980*/  IMAD R8, R15, -0x1d, R3 ;  /* 0xffffffe30f087824 */ /* 0x000fe200078e0203 */
[----:B------:R-:W-:Y:S01]  /*0990*/  MOV R2, RZ ;  /* 0x000000ff00027202 */ /* 0x000fe20000000f00 */
[----:B------:R-:W-:Y:S01]  /*09a0*/  IMAD R10, R10, -0x1d, R11 ;  /* 0xffffffe30a0a7824 */ /* 0x000fe200078e020b */
[----:B------:R-:W-:Y:S01]  /*09b0*/  MOV R3, R7 ;  /* 0x0000000700037202 */ /* 0x000fe20000000f00 */
[----:B------:R-:W-:Y:S01]  /*09c0*/  @!P1 IMAD R5, R4, -0x3, R7 ;  /* 0xfffffffd04059824 */ /* 0x000fe200078e0207 */
[----:B------:R-:W-:-:S02]  /*09d0*/  ISETP.GE.AND P3, PT, R6, 0x1, PT ;  /* 0x000000010600780c */ /* 0x000fc40003f66270 */
[----:B------:R-:W-:Y:S01]  /*09e0*/  ISETP.GE.AND P4, PT, R8, 0x1, PT ;  /* 0x000000010800780c */ /* 0x000fe20003f86270 */
[----:B------:R-:W-:Y:S01]  /*09f0*/  IMAD.HI R2, R7, -0x72c234f7, R2 ;  /* 0x8d3dcb0907027827 */ /* 0x000fe200078e0202 */
[----:B------:R-:W-:Y:S02]  /*0a00*/  ISETP.GE.AND P5, PT, R10, 0x1, PT ;  /* 0x000000010a00780c */ /* 0x000fe40003fa6270 */
[----:B------:R-:W-:Y:S01]  /*0a10*/  @!P1 MOV R20, 0x4 ;  /* 0x0000000400149802 */ /* 0x000fe20000000f00 */
[----:B------:R-:W-:Y:S01]  /*0a20*/  @!P1 IMAD R5, R4, 0x9, R5 ;  /* 0x0000000904059824 */ /* 0x000fe200078e0205 */
[----:B------:R-:W-:-:S03]  /*0a30*/  SHF.R.U32.HI R11, RZ, 0x1f, R2 ;  /* 0x0000001fff0b7819 */ /* 0x000fc60000011602 */
[----:B------:R-:W-:Y:S01]  /*0a40*/  @!P1 IMAD R5, R0, 0x480, R5 ;  /* 0x0000048000059824 */ /* 0x000fe200078e0205 */
[----:B------:R-:W-:Y:S01]  /*0a50*/  LEA.HI.SX32 R4, R2, R11, 0x1c ;  /* 0x0000000b02047211 */ /* 0x000fe200078fe2ff */
[----:B------:R-:W-:Y:S01]  /*0a60*/  @P3 IMAD.MOV.U32 R2, RZ, RZ, RZ ;  /* 0x000000ffff023224 */ /* 0x000fe200078e00ff */
[----:B------:R-:W-:Y:S01]  /*0a70*/  @P3 IADD3 R3, R7, 0x380, RZ ;  /* 0x0000038007033810 */ /* 0x000fe20007ffe0ff */
[----:B------:R-:W-:Y:S01]  /*0a80*/  @!P1 IMAD.WIDE R20, R5, R20, c[0x0][0x168] ;  /* 0x00005a0005149625 */ /* 0x000fe200078e0214 */
[----:B------:R-:W-:Y:S02]  /*0a90*/  @P4 IADD3 R13, R7, 0x700, RZ ;  /* 0x00000700070d4810 */ /* 0x000fe40007ffe0ff */
[----:B------:R-:W-:Y:S01]  /*0aa0*/  @P4 MOV R12, RZ ;  /* 0x000000ff000c4202 */ /* 0x000fe20000000f00 */
[----:B------:R-:W-:Y:S01]  /*0ab0*/  @P3 IMAD.HI R5, R3, -0x72c234f7, R2 ;  /* 0x8d3dcb0903053827 */ /* 0x000fe200078e0202 */
[----:B------:R-:W-:Y:S01]  /*0ac0*/  @P5 IADD3 R3, R7, 0xa80, RZ ;  /* 0x00000a8007035810 */ /* 0x000fe20007ffe0ff */
[----:B------:R0:W2:Y:S01]  /*0ad0*/  @!P1 LDG.E.CONSTANT R20, [R20.64] ;  /* 0x0000000414149981 */ /* 0x0000a2000c1e9900 */
[----:B------:R-:W-:Y:S01]  /*0ae0*/  @P5 MOV R2, RZ ;  /* 0x000000ff00025202 */ /* 0x000fe20000000f00 */
[----:B------:R-:W-:Y:S01]  /*0af0*/  IMAD R11, R4, -0x1d, R7 ;  /* 0xffffffe3040b7824 */ /* 0x000fe200078e0207 */
[----:B------:R-:W-:Y:S01]  /*0b00*/  HFMA2.MMA R24, -RZ, RZ, 0, 0 ;  /* 0x00000000ff187435 */ /* 0x000fe200000001ff */
[----:B------:R-:W-:Y:S01]  /*0b10*/  @P4 IMAD.HI R13, R13, -0x72c234f7, R12 ;  /* 0x8d3dcb090d0d4827 */ /* 0x000fe200078e020c */
[----:B------:R-:W-:Y:S01]  /*0b20*/  @P3 SHF.R.U32.HI R12, RZ, 0x1f, R5 ;  /* 0x0000001fff0c3819 */ /* 0x000fe20000011605 */
[----:B------:R-:W-:Y:S01]  /*0b30*/  HFMA2.MMA R26, -RZ, RZ, 0, 0 ;  /* 0x00000000ff1a7435 */ /* 0x000fe200000001ff */
[----:B------:R-:W-:Y:S01]  /*0b40*/  ISETP.GE.AND P2, PT, R11, 0x1, PT ;  /* 0x000000010b00780c */ /* 0x000fe20003f46270 */
[----:B------:R-:W-:Y:S01]  /*0b50*/  @P5 IMAD.HI R16, R3, -0x72c234f7, R2 ;  /* 0x8d3dcb0903105827 */ /* 0x000fe200078e0202 */
[----:B------:R-:W-:-:S02]  /*0b60*/  @P3 LEA.HI.SX32 R5, R5, R12, 0x1c ;  /* 0x0000000c05053211 */ /* 0x000fc400078fe2ff */
[----:B------:R-:W-:Y:S01]  /*0b70*/  MOV R22, RZ ;  /* 0x000000ff00167202 */ /* 0x000fe20000000f00 */
[C-C-:B------:R-:W-:Y:S01]  /*0b80*/  @P3 IMAD R2, R0.reuse, 0x700, R9.reuse ;  /* 0x0000070000023824 */ /* 0x140fe200078e0209 */
[----:B------:R-:W-:Y:S01]  /*0b90*/  @P5 SHF.R.U32.HI R17, RZ, 0x1f, R16 ;  /* 0x0000001fff115819 */ /* 0x000fe20000011610 */
[C-C-:B------:R-:W-:Y:S02]  /*0ba0*/  @P4 IMAD R12, R0.reuse, 0x700, R9.reuse ;  /* 0x00000700000c4824 */ /* 0x140fe400078e0209 */
[----:B------:R-:W-:Y:S01]  /*0bb0*/  @P5 IMAD R14, R0, 0x700, R9 ;  /* 0x00000700000e5824 */ /* 0x000fe200078e0209 */
[----:B------:R-:W-:Y:S01]  /*0bc0*/  @P5 LEA.HI.SX32 R17, R16, R17, 0x1c ;  /* 0x0000001110115211 */ /* 0x000fe200078fe2ff */
[----:B------:R-:W-:Y:S01]  /*0bd0*/  @P3 IMAD R3, R2, 0x38, RZ ;  /* 0x0000003802033824 */ /* 0x000fe200078e02ff */
[----:B------:R-:W-:Y:S01]  /*0be0*/  @P4 SHF.R.U32.HI R2, RZ, 0x1f, R13 ;  /* 0x0000001fff024819 */ /* 0x000fe2000001160d */
[----:B------:R-:W-:Y:S01]  /*0bf0*/  @P4 IMAD R15, R12, 0x38, RZ ;  /* 0x000000380c0f4824 */ /* 0x000fe200078e02ff */
[----:B------:R-:W-:Y:S01]  /*0c00*/  @P3 MOV R16, 0x4 ;  /* 0x0000000400103802 */ /* 0x000fe20000000f00 */
[----:B------:R-:W-:Y:S01]  /*0c10*/  @P5 IMAD R19, R14, 0x38, RZ ;  /* 0x000000380e135824 */ /* 0x000fe200078e02ff */
[----:B------:R-:W-:Y:S01]  /*0c20*/  @P4 LEA.HI.SX32 R14, R13, R2, 0x1c ;  /* 0x000000020d0e4211 */ /* 0x000fe200078fe2ff */
[----:B------:R-:W-:Y:S01]  /*0c30*/  @P2 IMAD R13, R4, 0x310, R11 ;  /* 0x00000310040d2824 */ /* 0x000fe200078e020b */
[----:B------:R-:W-:Y:S01]  /*0c40*/  @P3 IADD3 R2, R3, -0x1, R6 ;  /* 0xffffffff03023810 */ /* 0x000fe20007ffe006 */
[----:B------:R-:W-:Y:S01]  /*0c50*/  IMAD.MOV.U32 R28, RZ, RZ, RZ ;  /* 0x000000ffff1c7224 */ /* 0x000fe200078e00ff */
[----:B------:R-:W-:Y:S01]  /*0c60*/  @P4 IADD3 R3, R15, -0x1, R8 ;  /* 0xffffffff0f034810 */ /* 0x000fe20007ffe008 */
[----:B------:R-:W-:Y:S01]  /*0c70*/  @P4 IMAD.MOV.U32 R15, RZ, RZ, 0x4 ;  /* 0x00000004ff0f4424 */ /* 0x000fe200078e00ff */
[----:B------:R-:W-:Y:S01]  /*0c80*/  @P5 IADD3 R12, R19, -0x1, R10 ;  /* 0xffffffff130c5810 */ /* 0x000fe20007ffe00a */
[----:B------:R-:W-:Y:S01]  /*0c90*/  @P3 IMAD R5, R5, 0x310, R2 ;  /* 0x0000031005053824 */ /* 0x000fe200078e0202 */
[----:B------:R-:W-:Y:S01]  /*0ca0*/  @P2 MOV R19, 0x4 ;  /* 0x0000000400132802 */ /* 0x000fe20000000f00 */
[----:B------:R-:W-:Y:S01]  /*0cb0*/  @P4 IMAD R14, R14, 0x310, R3 ;  /* 0x000003100e0e4824 */ /* 0x000fe200078e0203 */
[----:B------:R-:W-:Y:S01]  /*0cc0*/  @P2 IADD3 R3, R13, -0x1, RZ ;  /* 0xffffffff0d032810 */ /* 0x000fe20007ffe0ff */
[----:B------:R-:W-:Y:S01]  /*0cd0*/  @P5 IMAD R12, R17, 0x310, R12 ;  /* 0x00000310110c5824 */ /* 0x000fe200078e020c */
[----:B------:R-:W-:Y:S01]  /*0ce0*/  @P5 MOV R17, 0x4 ;  /* 0x0000000400115802 */ /* 0x000fe20000000f00 */
[----:B------:R-:W-:-:S04]  /*0cf0*/  @P4 IMAD.WIDE R14, R14, R15, c[0x0][0x160] ;  /* 0x000058000e0e4625 */ /* 0x000fc800078e020f */
[----:B------:R-:W-:Y:S01]  /*0d00*/  @P2 IMAD R2, R0, 0x18800, R3 ;  /* 0x0001880000022824 */ /* 0x000fe200078e0203 */
[----:B------:R1:W3:Y:S03]  /*0d10*/  @P4 LDG.E.CONSTANT R28, [R14.64] ;  /* 0x000000040e1c4981 */ /* 0x0002e6000c1e9900 */
[----:B------:R-:W-:Y:S02]  /*0d20*/  @P2 IMAD R18, R9, 0x38, R2 ;  /* 0x0000003809122824 */ /* 0x000fe400078e0202 */
[----:B------:R-:W-:-:S04]  /*0d30*/  @P3 IMAD.WIDE R2, R5, R16, c[0x0][0x160] ;  /* 0x0000580005023625 */ /* 0x000fc800078e0210 */
[----:B------:R-:W-:Y:S01]  /*0d40*/  @P5 IMAD.WIDE R16, R12, R17, c[0x0][0x160] ;  /* 0x000058000c105625 */ /* 0x000fe200078e0211 */
[----:B------:R4:W5:Y:S03]  /*0d50*/  @P3 LDG.E.CONSTANT R24, [R2.64] ;  /* 0x0000000402183981 */ /* 0x000966000c1e9900 */
[----:B------:R-:W-:Y:S01]  /*0d60*/  @P2 IMAD.WIDE R18, R18, R19, c[0x0][0x160] ;  /* 0x0000580012122625 */ /* 0x000fe200078e0213 */
[----:B------:R0:W3:Y:S04]  /*0d70*/  @P5 LDG.E.CONSTANT R22, [R16.64] ;  /* 0x0000000410165981 */ /* 0x0000e8000c1e9900 */
[----:B------:R0:W3:Y:S01]  /*0d80*/  @P2 LDG.E.CONSTANT R26, [R18.64] ;  /* 0x00000004121a2981 */ /* 0x0000e2000c1e9900 */
[----:B----4-:R-:W-:Y:S01]  /*0d90*/  HFMA2.MMA R2, -RZ, RZ, 0, 0 ;  /* 0x00000000ff027435 */ /* 0x010fe200000001ff */
[----:B------:R-:W-:-:S09]  /*0da0*/  IMAD.MOV.U32 R3, RZ, RZ, R7 ;  /* 0x000000ffff037224 */ /* 0x000fd200078e0007 */
[----:B------:R-:W-:-:S05]  /*0db0*/  IMAD.HI R12, R7, -0x6db6db6d, R2 ;  /* 0x92492493070c7827 */ /* 0x000fca00078e0202 */
[----:B------:R-:W-:-:S04]  /*0dc0*/  SHF.R.U32.HI R5, RZ, 0x1f, R12 ;  /* 0x0000001fff057819 */ /* 0x000fc8000001160c */
[----:B------:R-:W-:-:S05]  /*0dd0*/  LEA.HI.SX32 R12, R12, R5, 0x1e ;  /* 0x000000050c0c7211 */ /* 0x000fca00078ff2ff */
[----:B------:R-:W-:-:S05]  /*0de0*/  IMAD R13, R12, -0x7, R7 ;  /* 0xfffffff90c0d7824 */ /* 0x000fca00078e0207 */
[----:B------:R-:W-:Y:S01]  /*0df0*/  SHF.L.U32 R5, R13, 0x1, RZ ;  /* 0x000000010d057819 */ /* 0x000fe200000006ff */
[----:B0-----:R-:W-:-:S04]  /*0e00*/  IMAD R21, R12, 0xc, RZ ;  /* 0x0000000c0c157824 */ /* 0x001fc800078e02ff */
[----:B-1----:R-:W-:Y:S01]  /*0e10*/  IMAD R14, R12, 0x1d, R5 ;  /* 0x0000001d0c0e7824 */ /* 0x002fe200078e0205 */
[----:B------:R-:W-:Y:S01]  /*0e20*/  BSSY B0, `(.L_x_12) ;  /* 0x0000032000007945 */ /* 0x000fe20003800000 */
[----:B--2---:R-:W-:Y:S04]  /*0e30*/  @!P1 STS [R7.X4+0x3a00], R20 ;  /* 0x003a001407009388 */ /* 0x004fe80000004800 */
[----:B------:R-:W-:Y:S06]  /*0e40*/  BAR.SYNC 0x0 ;  /* 0x0000000000007b1d */ /* 0x000fec0000000000 */
[----:B------:R-:W-:Y:S04]  /*0e50*/  LDS R2, [R21+0x3a00] ;  /* 0x003a000015027984 */ /* 0x000fe80000000800 */
[----:B------:R-:W0:Y:S04]  /*0e60*/  LDS R5, [R14.X4] ;  /* 0x000000000e057984 */ /* 0x000e280000004800 */
[----:B------:R-:W1:Y:S04]  /*0e70*/  LDS R15, [R14.X4+0x38] ;  /* 0x000038000e0f7984 */ /* 0x000e680000004800 */
[----:B------:R-:W-:Y:S04]  /*0e80*/  LDS R18, [R21+0x3a04] ;  /* 0x003a040015127984 */ /* 0x000fe80000000800 */
[----:B------:R-:W2:Y:S04]  /*0e90*/  LDS R17, [R14.X4+0x4] ;  /* 0x000004000e117984 */ /* 0x000ea80000004800 */
[----:B------:R-:W4:Y:S04]  /*0ea0*/  LDS R19, [R14.X4+0x3c] ;  /* 0x00003c000e137984 */ /* 0x000f280000004800 */
[----:B------:R-:W-:Y:S04]  /*0eb0*/  LDS R16, [R21+0x3a08] ;  /* 0x003a080015107984 */ /* 0x000fe80000000800 */
[----:B------:R-:W4:Y:S04]  /*0ec0*/  LDS R20, [R14.X4+0x8] ;  /* 0x000008000e147984 */ /* 0x000f280000004800 */
[----:B------:R-:W4:Y:S04]  /*0ed0*/  LDS R3, [R14.X4+0x40] ;  /* 0x000040000e037984 */ /* 0x000f280000004800 */
[----:B------:R-:W-:Y:S06]  /*0ee0*/  BAR.SYNC 0x0 ;  /* 0x0000000000007b1d */ /* 0x000fec0000000000 */
[----:B-----5:R0:W-:Y:S04]  /*0ef0*/  STS [R7.X4+0xe00], R24 ;  /* 0x000e001807007388 */ /* 0x0201e80000004800 */
[----:B---3--:R3:W-:Y:S04]  /*0f00*/  STS [R7.X4+0x1c00], R28 ;  /* 0x001c001c07007388 */ /* 0x0087e80000004800 */
[----:B------:R3:W-:Y:S04]  /*0f10*/  STS [R7.X4+0x2a00], R22 ;  /* 0x002a001607007388 */ /* 0x0007e80000004800 */
[----:B------:R3:W-:Y:S01]  /*0f20*/  STS [R7.X4], R26 ;  /* 0x0000001a07007388 */ /* 0x0007e20000004800 */
[----:B0-----:R-:W-:-:S02]  /*0f30*/  FFMA R5, R2, R5, RZ ;  /* 0x0000000502057223 */ /* 0x001fc400000000ff */
[----:B-1----:R-:W-:Y:S02]  /*0f40*/  FFMA R15, R2, R15, RZ ;  /* 0x0000000f020f7223 */ /* 0x002fe400000000ff */
[C---:B--2---:R-:W-:Y:S01]  /*0f50*/  FFMA R17, R18.reuse, R17, R5 ;  /* 0x0000001112117223 */ /* 0x044fe20000000005 */
[----:B------:R-:W-:Y:S01]  /*0f60*/  MOV R5, 0xc ;  /* 0x0000000c00057802 */ /* 0x000fe20000000f00 */
[----:B----4-:R-:W-:Y:S02]  /*0f70*/  FFMA R15, R18, R19, R15 ;  /* 0x00000013120f7223 */ /* 0x010fe4000000000f */
[C---:B------:R-:W-:Y:S02]  /*0f80*/  FFMA R17, R16.reuse, R20, R17 ;  /* 0x0000001410117223 */ /* 0x040fe40000000011 */
[----:B------:R-:W-:Y:S02]  /*0f90*/  FFMA R16, R16, R3, R15 ;  /* 0x0000000310107223 */ /* 0x000fe4000000000f */
[----:B------:R-:W-:Y:S01]  /*0fa0*/  IMAD R15, R12, R5, 0x3a00 ;  /* 0x00003a000c0f7424 */ /* 0x000fe200078e0205 */
[----:B------:R-:W-:Y:S05]  /*0fb0*/  @P0 BRA `(.L_x_13) ;  /* 0x0000018000000947 */ /* 0x000fea0003800000 */
[----:B---3--:R-:W-:Y:S01]  /*0fc0*/  IADD3 R3, R7, 0x11, RZ ;  /* 0x0000001107037810 */ /* 0x008fe20007ffe0ff */
[----:B------:R-:W-:Y:S01]  /*0fd0*/  BSSY B1, `(.L_x_14) ;  /* 0x0000015000017945 */ /* 0x000fe20003800000 */
[----:B------:R-:W-:-:S05]  /*0fe0*/  MOV R2, RZ ;  /* 0x000000ff00027202 */ /* 0x000fca0000000f00 */
[----:B------:R-:W-:-:S05]  /*0ff0*/  IMAD.HI R2, R3, -0x72c234f7, R2 ;  /* 0x8d3dcb0903027827 */ /* 0x000fca00078e0202 */
[----:B------:R-:W-:-:S04]  /*1000*/  SHF.R.U32.HI R5, RZ, 0x1f, R2 ;  /* 0x0000001fff057819 */ /* 0x000fc80000011602 */
[----:B------:R-:W-:Y:S01]  /*1010*/  LEA.HI.SX32 R5, R2, R5, 0x1c ;  /* 0x0000000502057211 */ /* 0x000fe200078fe2ff */
[----:B------:R-:W-:-:S04]  /*1020*/  IMAD.MOV.U32 R2, RZ, RZ, RZ ;  /* 0x000000ffff027224 */ /* 0x000fc800078e00ff */
[----:B------:R-:W-:-:S05]  /*1030*/  IMAD R5, R5, -0x1d, R3 ;  /* 0xffffffe305057824 */ /* 0x000fca00078e0203 */
[----:B------:R-:W-:-:S13]  /*1040*/  ISETP.GE.AND P6, PT, R5, 0x1, PT ;  /* 0x000000010500780c */ /* 0x000fda0003fc6270 */
[----:B------:R-:W-:Y:S05]  /*1050*/  @!P6 BRA `(.L_x_15) ;  /* 0x000000c00000e947 */ /* 0x000fea0003800000 */
[----:B------:R-:W-:Y:S01]  /*1060*/  HFMA2.MMA R2, -RZ, RZ, 0, 0 ;  /* 0x00000000ff027435 */ /* 0x000fe200000001ff */
[----:B------:R-:W-:Y:S01]  /*1070*/  IADD3 R3, R7, 0xe00, RZ ;  /* 0x00000e0007037810 */ /* 0x000fe20007ffe0ff */
[----:B------:R-:W-:-:S08]  /*1080*/  IMAD R18, R0, 0x700, R9 ;  /* 0x0000070000127824 */ /* 0x000fd000078e0209 */
[----:B------:R-:W-:-:S04]  /*1090*/  IMAD.HI R3, R3, -0x72c234f7, R2 ;  /* 0x8d3dcb0903037827 */ /* 0x000fc800078e0202 */
[----:B------:R-:W-:Y:S01]  /*10a0*/  IMAD R2, R18, 0x38, RZ ;  /* 0x0000003812027824 */ /* 0x000fe200078e02ff */
[----:B------:R-:W-:-:S04]  /*10b0*/  SHF.R.U32.HI R18, RZ, 0x1f, R3 ;  /* 0x0000001fff127819 */ /* 0x000fc80000011603 */
[----:B------:R-:W-:Y:S02]  /*10c0*/  IADD3 R2, R2, -0x1, R5 ;  /* 0xffffffff02027810 */ /* 0x000fe40007ffe005 */
[----:B------:R-:W-:Y:S02]  /*10d0*/  LEA.HI.SX32 R3, R3, R18, 0x1c ;  /* 0x0000001203037211 */ /* 0x000fe400078fe2ff */
[----:B------:R-:W-:-:S03]  /*10e0*/  MOV R5, 0x4 ;  /* 0x0000000400057802 */ /* 0x000fc60000000f00 */
[----:B------:R-:W-:-:S04]  /*10f0*/  IMAD R2, R3, 0x310, R2 ;  /* 0x0000031003027824 */ /* 0x000fc800078e0202 */
[----:B------:R-:W-:-:S06]  /*1100*/  IMAD.WIDE R2, R2, R5, c[0x0][0x160] ;  /* 0x0000580002027625 */ /* 0x000fcc00078e0205 */
[----:B------:R0:W5:Y:S02]  /*1110*/  LDG.E.CONSTANT R2, [R2.64] ;  /* 0x0000000402027981 */ /* 0x000164000c1e9900 */
.L_x_15:
[----:B------:R-:W-:Y:S05]  /*1120*/  BSYNC B1 ;  /* 0x0000000000017941 */ /* 0x000fea0003800000 */
.L_x_14:
[----:B-----5:R1:W-:Y:S02]  /*1130*/  STS [R7.X4+0x3800], R2 ;  /* 0x0038000207007388 */ /* 0x0203e40000004800 */
.L_x_13:
[----:B---3--:R-:W-:Y:S05]  /*1140*/  BSYNC B0 ;  /* 0x0000000000007941 */ /* 0x008fea0003800000 */
.L_x_12:
[C---:B-1----:R-:W-:Y:S01]  /*1150*/  @!P1 IMAD.HI R2, R7.reuse, 0x55555556, RZ ;  /* 0x5555555607029827 */ /* 0x042fe200078e02ff */
[----:B------:R-:W-:-:S03]  /*1160*/  @P3 IADD3 R5, R7, 0x380, RZ ;  /* 0x0000038007053810 */ /* 0x000fc60007ffe0ff */
[----:B------:R-:W-:Y:S01]  /*1170*/  @P2 IMAD R11, R4, 0x310, R11 ;  /* 0x00000310040b2824 */ /* 0x000fe200078e020b */
[----:B------:R-:W-:Y:S01]  /*1180*/  @!P1 LEA.HI R2, R2, R2, RZ, 0x1 ;  /* 0x0000000202029211 */ /* 0x000fe200078f08ff */
[----:B------:R-:W-:-:S04]  /*1190*/  @P3 IMAD.MOV.U32 R4, RZ, RZ, RZ ;  /* 0x000000ffff043224 */ /* 0x000fc800078e00ff */
[----:B0-----:R-:W-:Y:S02]  /*11a0*/  @!P1 IMAD R3, R2, -0x3, R7 ;  /* 0xfffffffd02039824 */ /* 0x001fe400078e0207 */
[----:B------:R-:W-:Y:S01]  /*11b0*/  @P3 IMAD.HI R21, R5, -0x72c234f7, R4 ;  /* 0x8d3dcb0905153827 */ /* 0x000fe200078e0204 */
[----:B------:R-:W-:-:S03]  /*11c0*/  @P4 IADD3 R5, R7, 0x700, RZ ;  /* 0x0000070007054810 */ /* 0x000fc60007ffe0ff */
[----:B------:R-:W-:Y:S01]  /*11d0*/  @!P1 IMAD R3, R2, 0x9, R3 ;  /* 0x0000000902039824 */ /* 0x000fe200078e0203 */
[----:B------:R-:W-:-:S04]  /*11e0*/  @!P1 MOV R2, 0x4 ;  /* 0x0000000400029802 */ /* 0x000fc80000000f00 */
[----:B------:R-:W-:Y:S02]  /*11f0*/  @!P1 IADD3 R3, R3, 0x3, RZ ;  /* 0x0000000303039810 */ /* 0x000fe40007ffe0ff */
[----:B------:R-:W-:-:S03]  /*1200*/  @P4 MOV R4, RZ ;  /* 0x000000ff00044202 */ /* 0x000fc60000000f00 */
[C---:B------:R-:W-:Y:S02]  /*1210*/  @!P1 IMAD R3, R0.reuse, 0x480, R3 ;  /* 0x0000048000039824 */ /* 0x040fe400078e0203 */
[----:B------:R-:W-:Y:S02]  /*1220*/  @P3 IMAD R18, R0, 0x700, R9 ;  /* 0x0000070000123824 */ /* 0x000fe400078e0209 */
[----:B------:R-:W-:Y:S01]  /*1230*/  @!P1 IMAD.WIDE R2, R3, R2, c[0x0][0x168] ;  /* 0x00005a0003029625 */ /* 0x000fe200078e0202 */
[----:B------:R-:W-:-:S03]  /*1240*/  @P5 IADD3 R19, R7, 0xa80, RZ ;  /* 0x00000a8007135810 */ /* 0x000fc60007ffe0ff */
[----:B------:R-:W-:Y:S01]  /*1250*/  @P4 IMAD.HI R4, R5, -0x72c234f7, R4 ;  /* 0x8d3dcb0905044827 */ /* 0x000fe200078e0204 */
[----:B------:R0:W2:Y:S01]  /*1260*/  @!P1 LDG.E.CONSTANT R20, [R2.64] ;  /* 0x0000000402149981 */ /* 0x0000a2000c1e9900 */
[----:B------:R-:W-:Y:S02]  /*1270*/  @P2 IADD3 R11, R11, 0x1b, RZ ;  /* 0x0000001b0b0b2810 */ /* 0x000fe40007ffe0ff */
[----:B------:R-:W-:Y:S01]  /*1280*/  @P3 IMAD R5, R18, 0x38, RZ ;  /* 0x0000003812053824 */ /* 0x000fe200078e02ff */
[----:B------:R-:W-:Y:S01]  /*1290*/  @P5 MOV R18, RZ ;  /* 0x000000ff00125202 */ /* 0x000fe20000000f00 */
[C-C-:B------:R-:W-:Y:S02]  /*12a0*/  @P4 IMAD R22, R0.reuse, 0x700, R9.reuse ;  /* 0x0000070000164824 */ /* 0x140fe400078e0209 */
[----:B------:R-:W-:Y:S01]  /*12b0*/  @P5 IMAD R24, R0, 0x700, R9 ;  /* 0x0000070000185824 */ /* 0x000fe200078e0209 */
[----:B------:R-:W-:Y:S01]  /*12c0*/  @P3 IADD3 R6, R5, 0x1b, R6 ;  /* 0x0000001b05063810 */ /* 0x000fe20007ffe006 */
[----:B------:R-:W-:Y:S01]  /*12d0*/  @P5 IMAD.HI R19, R19, -0x72c234f7, R18 ;  /* 0x8d3dcb0913135827 */ /* 0x000fe200078e0212 */
[----:B0-----:R-:W-:-:S02]  /*12e0*/  @P4 SHF.R.U32.HI R3, RZ, 0x1f, R4 ;  /* 0x0000001fff034819 */ /* 0x001fc40000011604 */
[----:B------:R-:W-:Y:S01]  /*12f0*/  @P3 SHF.R.U32.HI R2, RZ, 0x1f, R21 ;  /* 0x0000001fff023819 */ /* 0x000fe20000011615 */
[----:B------:R-:W-:Y:S01]  /*1300*/  @P4 IMAD R23, R22, 0x38, RZ ;  /* 0x0000003816174824 */ /* 0x000fe200078e02ff */
[----:B------:R-:W-:Y:S01]  /*1310*/  @P5 SHF.R.U32.HI R22, RZ, 0x1f, R19 ;  /* 0x0000001fff165819 */ /* 0x000fe20000011613 */
[----:B------:R-:W-:Y:S01]  /*1320*/  @P5 IMAD R5, R24, 0x38, RZ ;  /* 0x0000003818055824 */ /* 0x000fe200078e02ff */
[----:B------:R-:W-:Y:S01]  /*1330*/  @P4 LEA.HI.SX32 R3, R4, R3, 0x1c ;  /* 0x0000000304034211 */ /* 0x000fe200078fe2ff */
[----:B------:R-:W-:Y:S01]  /*1340*/  HFMA2.MMA R24, -RZ, RZ, 0, 0 ;  /* 0x00000000ff187435 */ /* 0x000fe200000001ff */
[----:B------:R-:W-:Y:S02]  /*1350*/  @P4 IADD3 R8, R23, 0x1b, R8 ;  /* 0x0000001b17084810 */ /* 0x000fe40007ffe008 */
[----:B------:R-:W-:Y:S02]  /*1360*/  @P5 IADD3 R18, R5, 0x1b, R10 ;  /* 0x0000001b05125810 */ /* 0x000fe40007ffe00a */
[----:B------:R-:W-:Y:S01]  /*1370*/  @P5 LEA.HI.SX32 R19, R19, R22, 0x1c ;  /* 0x0000001613135211 */ /* 0x000fe200078fe2ff */
[----:B------:R-:W-:Y:S01]  /*1380*/  @P4 IMAD R10, R3, 0x310, R8 ;  /* 0x00000310030a4824 */ /* 0x000fe200078e0208 */
[----:B------:R-:W-:Y:S01]  /*1390*/  @P3 LEA.HI.SX32 R21, R21, R2, 0x1c ;  /* 0x0000000215153211 */ /* 0x000fe200078fe2ff */
[----:B------:R-:W-:Y:S01]  /*13a0*/  @P2 IMAD R2, R0, 0x18800, R11 ;  /* 0x0001880000022824 */ /* 0x000fe200078e020b */
[----:B------:R-:W-:Y:S01]  /*13b0*/  @P2 MOV R3, 0x4 ;  /* 0x0000000400032802 */ /* 0x000fe20000000f00 */
[----:B------:R-:W-:Y:S01]  /*13c0*/  @P5 IMAD R18, R19, 0x310, R18 ;  /* 0x0000031013125824 */ /* 0x000fe200078e0212 */
[----:B------:R-:W-:Y:S01]  /*13d0*/  @P3 MOV R5, 0x4 ;  /* 0x0000000400053802 */ /* 0x000fe20000000f00 */
[----:B------:R-:W-:Y:S01]  /*13e0*/  HFMA2.MMA R22, -RZ, RZ, 0, 0 ;  /* 0x00000000ff167435 */ /* 0x000fe200000001ff */
[----:B------:R-:W-:Y:S01]  /*13f0*/  @P4 MOV R11, 0x4 ;  /* 0x00000004000b4802 */ /* 0x000fe20000000f00 */
[----:B------:R-:W-:Y:S01]  /*1400*/  @P3 IMAD R4, R21, 0x310, R6 ;  /* 0x0000031015043824 */ /* 0x000fe200078e0206 */
[----:B------:R-:W-:Y:S01]  /*1410*/  @P5 MOV R19, 0x4 ;  /* 0x0000000400135802 */ /* 0x000fe20000000f00 */
[----:B------:R-:W-:-:S02]  /*1420*/  @P2 IMAD R2, R9, 0x38, R2 ;  /* 0x0000003809022824 */ /* 0x000fc400078e0202 */
[----:B------:R-:W-:Y:S02]  /*1430*/  IMAD.MOV.U32 R8, RZ, RZ, RZ ;  /* 0x000000ffff087224 */ /* 0x000fe400078e00ff */
[----:B------:R-:W-:Y:S02]  /*1440*/  IMAD.MOV.U32 R6, RZ, RZ, RZ ;  /* 0x000000ffff067224 */ /* 0x000fe400078e00ff */
[----:B------:R-:W-:-:S04]  /*1450*/  @P2 IMAD.WIDE R2, R2, R3, c[0x0][0x160] ;  /* 0x0000580002022625 */ /* 0x000fc800078e0203 */
[----:B------:R-:W-:Y:S01]  /*1460*/  @P3 IMAD.WIDE R4, R4, R5, c[0x0][0x160] ;  /* 0x0000580004043625 */ /* 0x000fe200078e0205 */
[----:B------:R0:W3:Y:S03]  /*1470*/  @P2 LDG.E.CONSTANT R8, [R2.64] ;  /* 0x0000000402082981 */ /* 0x0000e6000c1e9900 */
[----:B------:R-:W-:Y:S01]  /*1480*/  @P4 IMAD.WIDE R10, R10, R11, c[0x0][0x160] ;  /* 0x000058000a0a4625 */ /* 0x000fe200078e020b */
[----:B------:R1:W4:Y:S03]  /*1490*/  @P3 LDG.E.CONSTANT R22, [R4.64] ;  /* 0x0000000404163981 */ /* 0x000326000c1e9900 */
[----:B------:R-:W-:Y:S01]  /*14a0*/  @P5 IMAD.WIDE R18, R18, R19, c[0x0][0x160] ;  /* 0x0000580012125625 */ /* 0x000fe200078e0213 */
[----:B------:R5:W3:Y:S04]  /*14b0*/  @P4 LDG.E.CONSTANT R6, [R10.64] ;  /* 0x000000040a064981 */ /* 0x000ae8000c1e9900 */
[----:B------:R-:W4:Y:S01]  /*14c0*/  @P5 LDG.E.CONSTANT R24, [R18.64] ;  /* 0x0000000412185981 */ /* 0x000f22000c1e9900 */
[----:B------:R-:W-:Y:S01]  /*14d0*/  WARPSYNC 0xffffffff ;  /* 0xffffffff00007948 */ /* 0x000fe20003800000 */
[----:B------:R-:W-:Y:S02]  /*14e0*/  BSSY B0, `(.L_x_16) ;  /* 0x0000030000007945 */ /* 0x000fe40003800000 */
[----:B--2---:R-:W-:Y:S04]  /*14f0*/  @!P1 STS [R7.X4+0x3a00], R20 ;  /* 0x003a001407009388 */ /* 0x004fe80000004800 */
[----:B------:R-:W-:Y:S06]  /*1500*/  BAR.SYNC 0x0 ;  /* 0x0000000000007b1d */ /* 0x000fec0000000000 */
[----:B------:R-:W-:Y:S04]  /*1510*/  LDS R21, [R15] ;  /* 0x000000000f157984 */ /* 0x000fe80000000800 */
[----:B------:R-:W2:Y:S04]  /*1520*/  LDS R26, [R14.X4] ;  /* 0x000000000e1a7984 */ /* 0x000ea80000004800 */
[----:B------:R-:W2:Y:S04]  /*1530*/  LDS R23, [R14.X4+0x38] ;  /* 0x000038000e177984 */ /* 0x000ea80000004800 */
[----:B------:R-:W-:Y:S04]  /*1540*/  LDS R25, [R15+0x4] ;  /* 0x000004000f197984 */ /* 0x000fe80000000800 */
[----:B0-----:R-:W0:Y:S04]  /*1550*/  LDS R2, [R14.X4+0x4] ;  /* 0x000004000e027984 */ /* 0x001e280000004800 */
[----:B------:R-:W0:Y:S04]  /*1560*/  LDS R3, [R14.X4+0x3c] ;  /* 0x00003c000e037984 */ /* 0x000e280000004800 */
[----:B-1----:R-:W-:Y:S04]  /*1570*/  LDS R4, [R15+0x8] ;  /* 0x000008000f047984 */ /* 0x002fe80000000800 */
[----:B------:R-:W1:Y:S04]  /*1580*/  LDS R5, [R14.X4+0x8] ;  /* 0x000008000e057984 */ /* 0x000e680000004800 */
[----:B-----5:R-:W5:Y:S04]  /*1590*/  LDS R10, [R14.X4+0x40] ;  /* 0x000040000e0a7984 */ /* 0x020f680000004800 */
[----:B------:R-:W-:Y:S06]  /*15a0*/  BAR.SYNC 0x0 ;  /* 0x0000000000007b1d */ /* 0x000fec0000000000 */
[----:B---3--:R3:W-:Y:S04]  /*15b0*/  STS [R7.X4], R8 ;  /* 0x0000000807007388 */ /* 0x0087e80000004800 */
[----:B----4-:R3:W-:Y:S04]  /*15c0*/  STS [R7.X4+0xe00], R22 ;  /* 0x000e001607007388 */ /* 0x0107e80000004800 */
[----:B------:R3:W-:Y:S04]  /*15d0*/  STS [R7.X4+0x1c00], R6 ;  /* 0x001c000607007388 */ /* 0x0007e80000004800 */
[----:B------:R3:W-:Y:S01]  /*15e0*/  STS [R7.X4+0x2a00], R24 ;  /* 0x002a001807007388 */ /* 0x0007e20000004800 */
[----:B--2---:R-:W-:-:S02]  /*15f0*/  FFMA R17, R21, R26, R17 ;  /* 0x0000001a15117223 */ /* 0x004fc40000000011 */
[----:B------:R-:W-:Y:S02]  /*1600*/  FFMA R16, R21, R23, R16 ;  /* 0x0000001715107223 */ /* 0x000fe40000000010 */
[C---:B0-----:R-:W-:Y:S02]  /*1610*/  FFMA R2, R25.reuse, R2, R17 ;  /* 0x0000000219027223 */ /* 0x041fe40000000011 */
[----:B------:R-:W-:Y:S02]  /*1620*/  FFMA R3, R25, R3, R16 ;  /* 0x0000000319037223 */ /* 0x000fe40000000010 */
[C---:B-1----:R-:W-:Y:S02]  /*1630*/  FFMA R2, R4.reuse, R5, R2 ;  /* 0x0000000504027223 */ /* 0x042fe40000000002 */
[----:B-----5:R-:W-:Y:S01]  /*1640*/  FFMA R3, R4, R10, R3 ;  /* 0x0000000a04037223 */ /* 0x020fe20000000003 */
        /* <DEDUP_REMOVED lines=11> */
[----:B------:R-:W-:Y:S01]  /*1700*/  IADD3 R5, R7, 0xe00, RZ ;  /* 0x00000e0007057810 */ /* 0x000fe20007ffe0ff */
[----:B------:R-:W-:Y:S01]  /*1710*/  IMAD R6, R0, 0x700, R9 ;  /* 0x0000070000067824 */ /* 0x000fe200078e0209 */
[----:B------:R-:W-:-:S05]  /*1720*/  MOV R4, RZ ;  /* 0x000000ff00047202 */ /* 0x000fca0000000f00 */
[----:B------:R-:W-:-:S04]  /*1730*/  IMAD.HI R5, R5, -0x72c234f7, R4 ;  /* 0x8d3dcb0905057827 */ /* 0x000fc800078e0204 */
[----:B------:R-:W-:Y:S01]  /*1740*/  IMAD R4, R6, 0x38, RZ ;  /* 0x0000003806047824 */ /* 0x000fe200078e02ff */
[----:B------:R-:W-:-:S04]  /*1750*/  SHF.R.U32.HI R6, RZ, 0x1f, R5 ;  /* 0x0000001fff067819 */ /* 0x000fc80000011605 */
[----:B------:R-:W-:Y:S01]  /*1760*/  IADD3 R4, R4, 0x1b, R11 ;  /* 0x0000001b04047810 */ /* 0x000fe20007ffe00b */
[----:B------:R-:W-:Y:S01]  /*1770*/  HFMA2.MMA R11, -RZ, RZ, 0, 2.384185791015625e-07 ;  /* 0x00000004ff0b7435 */ /* 0x000fe200000001ff */
[----:B------:R-:W-:-:S05]  /*1780*/  LEA.HI.SX32 R5, R5, R6, 0x1c ;  /* 0x0000000605057211 */ /* 0x000fca00078fe2ff */
[----:B------:R-:W-:-:S04]  /*1790*/  IMAD R4, R5, 0x310, R4 ;  /* 0x0000031005047824 */ /* 0x000fc800078e0204 */
[----:B------:R-:W-:-:S06]  /*17a0*/  IMAD.WIDE R4, R4, R11, c[0x0][0x160] ;  /* 0x0000580004047625 */ /* 0x000fcc00078e020b */
[----:B------:R0:W5:Y:S02]  /*17b0*/  LDG.E.CONSTANT R4, [R4.64] ;  /* 0x0000000404047981 */ /* 0x000164000c1e9900 */
.L_x_19:
[----:B------:R-:W-:Y:S05]  /*17c0*/  BSYNC B1 ;  /* 0x0000000000017941 */ /* 0x000fea0003800000 */
.L_x_18:
[----:B-----5:R1:W-:Y:S02]  /*17d0*/  STS [R7.X4+0x3800], R4 ;  /* 0x0038000407007388 */ /* 0x0203e40000004800 */
.L_x_17:
[----:B---3--:R-:W-:Y:S05]  /*17e0*/  BSYNC B0 ;  /* 0x0000000000007941 */ /* 0x008fea0003800000 */
.L_x_16:
[----:B-1----:R-:W-:-:S05]  /*17f0*/  @!P1 IMAD.HI R4, R7, 0x55555556, RZ ;  /* 0x5555555607049827 */ /* 0x002fca00078e02ff */
[----:B------:R-:W-:-:S05]  /*1800*/  @!P1 LEA.HI R4, R4, R4, RZ, 0x1 ;  /* 0x0000000404049211 */ /* 0x000fca00078f08ff */
[----:B0-----:R-:W-:-:S04]  /*1810*/  @!P1 IMAD R5, R4, -0x3, R7 ;  /* 0xfffffffd04059824 */ /* 0x001fc800078e0207 */
[----:B------:R-:W-:Y:S01]  /*1820*/  @!P1 IMAD R5, R4, 0x9, R5 ;  /* 0x0000000904059824 */ /* 0x000fe200078e0205 */
[----:B------:R-:W-:-:S04]  /*1830*/  MOV R4, 0x4 ;  /* 0x0000000400047802 */ /* 0x000fc80000000f00 */
[----:B------:R-:W-:-:S05]  /*1840*/  @!P1 IADD3 R5, R5, 0x6, RZ ;  /* 0x0000000605059810 */ /* 0x000fca0007ffe0ff */
[----:B------:R-:W-:-:S04]  /*1850*/  @!P1 IMAD R5, R0, 0x480, R5 ;  /* 0x0000048000059824 */ /* 0x000fc800078e0205 */
[----:B------:R-:W-:-:S06]  /*1860*/  @!P1 IMAD.WIDE R10, R5, R4, c[0x0][0x168] ;  /* 0x00005a00050a9625 */ /* 0x000fcc00078e0204 */
[----:B------:R-:W2:Y:S01]  /*1870*/  @!P1 LDG.E.CONSTANT R10, [R10.64] ;  /* 0x000000040a0a9981 */ /* 0x000ea2000c1e9900 */
[----:B------:R-:W-:Y:S01]  /*1880*/  WARPSYNC 0xffffffff ;  /* 0xffffffff00007948 */ /* 0x000fe20003800000 */
[----:B------:R-:W-:-:S04]  /*1890*/  IMAD R13, R12, 0xc4, R13 ;  /* 0x000000c40c0d7824 */ /* 0x000fc800078e020d */
[----:B------:R-:W-:Y:S01]  /*18a0*/  IMAD R0, R0, 0x6200, R13 ;  /* 0x0000620000007824 */ /* 0x000fe200078e020d */
[----:B--2---:R-:W-:Y:S04]  /*18b0*/  @!P1 STS [R7.X4+0x3a00], R10 ;  /* 0x003a000a07009388 */ /* 0x004fe80000004800 */
[----:B------:R-:W-:Y:S06]  /*18c0*/  BAR.SYNC 0x0 ;  /* 0x0000000000007b1d */ /* 0x000fec0000000000 */
[----:B------:R-:W-:Y:S04]  /*18d0*/  LDS R5, [R15] ;  /* 0x000000000f057984 */ /* 0x000fe80000000800 */
[----:B------:R-:W0:Y:S04]  /*18e0*/  LDS R6, [R14.X4] ;  /* 0x000000000e067984 */ /* 0x000e280000004800 */
[----:B------:R-:W1:Y:S04]  /*18f0*/  LDS R8, [R14.X4+0x38] ;  /* 0x000038000e087984 */ /* 0x000e680000004800 */
[----:B------:R-:W-:Y:S04]  /*1900*/  LDS R16, [R15+0x4] ;  /* 0x000004000f107984 */ /* 0x000fe80000000800 */
[----:B------:R-:W2:Y:S04]  /*1910*/  LDS R17, [R14.X4+0x4] ;  /* 0x000004000e117984 */ /* 0x000ea80000004800 */
[----:B------:R-:W3:Y:S04]  /*1920*/  LDS R18, [R14.X4+0x3c] ;  /* 0x00003c000e127984 */ /* 0x000ee80000004800 */
[----:B------:R-:W-:Y:S04]  /*1930*/  LDS R19, [R15+0x8] ;  /* 0x000008000f137984 */ /* 0x000fe80000000800 */
[----:B------:R-:W4:Y:S04]  /*1940*/  LDS R11, [R14.X4+0x8] ;  /* 0x000008000e0b7984 */ /* 0x000f280000004800 */
[----:B------:R-:W5:Y:S01]  /*1950*/  LDS R20, [R14.X4+0x40] ;  /* 0x000040000e147984 */ /* 0x000f620000004800 */
[----:B0-----:R-:W-:-:S02]  /*1960*/  FFMA R2, R5, R6, R2 ;  /* 0x0000000605027223 */ /* 0x001fc40000000002 */
[----:B-1----:R-:W-:Y:S02]  /*1970*/  FFMA R3, R5, R8, R3 ;  /* 0x0000000805037223 */ /* 0x002fe40000000003 */
[----:B------:R-:W-:-:S04]  /*1980*/  IMAD R5, R9, 0xe, R0 ;  /* 0x0000000e09057824 */ /* 0x000fc800078e0200 */
[----:B------:R-:W-:-:S04]  /*1990*/  IMAD.WIDE R4, R5, R4, c[0x0][0x170] ;  /* 0x00005c0005047625 */ /* 0x000fc800078e0204 */
[C---:B--2---:R-:W-:Y:S02]  /*19a0*/  FFMA R2, R16.reuse, R17, R2 ;  /* 0x0000001110027223 */ /* 0x044fe40000000002 */
[----:B---3--:R-:W-:Y:S02]  /*19b0*/  FFMA R3, R16, R18, R3 ;  /* 0x0000001210037223 */ /* 0x008fe40000000003 */
[C---:B----4-:R-:W-:Y:S02]  /*19c0*/  FFMA R2, R19.reuse, R11, R2 ;  /* 0x0000000b13027223 */ /* 0x050fe40000000002 */
[----:B-----5:R-:W-:-:S03]  /*19d0*/  FFMA R3, R19, R20, R3 ;  /* 0x0000001413037223 */ /* 0x020fc60000000003 */
[----:B------:R-:W-:Y:S02]  /*19e0*/  FMNMX R7, RZ, R2, !PT ;  /* 0x00000002ff077209 */ /* 0x000fe40007800000 */
[----:B------:R-:W-:-:S03]  /*19f0*/  FMNMX R3, RZ, R3, !PT ;  /* 0x00000003ff037209 */ /* 0x000fc60007800000 */
[----:B------:R-:W-:Y:S04]  /*1a00*/  STG.E [R4.64], R7 ;  /* 0x0000000704007986 */ /* 0x000fe8000c101904 */
[----:B------:R-:W-:Y:S01]  /*1a10*/  STG.E [R4.64+0x1c], R3 ;  /* 0x00001c0304007986 */ /* 0x000fe2000c101904 */
[----:B------:R-:W-:Y:S05]  /*1a20*/  EXIT ;  /* 0x000000000000794d */ /* 0x000fea0003800000 */
.L_x_20:
[----:B------:R-:W-:-:S00]  /*1a30*/  BRA `(.L_x_20) ;  /* 0xfffffff000007947 */ /* 0x000fc0000383ffff */
[----:B------:R-:W-:-:S00]  /*1a40*/  NOP ;  /* 0x0000000000007918 */ /* 0x000fc00000000000 */
        /* <DEDUP_REMOVED lines=11> */
.L_x_21:


//--------------------- .nv.shared.candidate2     --------------------------
	.section	.nv.shared.candidate2,"aw",@nobits
	.align	4
.nv.shared.candidate2:
	.zero		16384
